//
// Generated by NVIDIA NVVM Compiler
//
// Compiler Build ID: CL-36424714
// Cuda compilation tools, release 13.0, V13.0.88
// Based on NVVM 20.0.0
//

.version 9.0
.target sm_100
.address_size 64

	// .globl	_Z10diffKernelPfS_i

.visible .entry _Z10diffKernelPfS_i(
	.param .u64 .ptr .align 1 _Z10diffKernelPfS_i_param_0,
	.param .u64 .ptr .align 1 _Z10diffKernelPfS_i_param_1,
	.param .u32 _Z10diffKernelPfS_i_param_2
)
{
	.reg .pred 	%p<2>;
	.reg .b32 	%r<7>;
	.reg .b32 	%f<4>;
	.reg .b64 	%rd<8>;

	ld.param.u64 	%rd1, [_Z10diffKernelPfS_i_param_0];
	ld.param.u64 	%rd2, [_Z10diffKernelPfS_i_param_1];
	ld.param.u32 	%r2, [_Z10diffKernelPfS_i_param_2];
	mov.u32 	%r3, %ctaid.x;
	mov.u32 	%r4, %ntid.x;
	mov.u32 	%r5, %tid.x;
	mad.lo.s32 	%r1, %r3, %r4, %r5;
	add.s32 	%r6, %r2, -1;
	setp.ge.s32 	%p1, %r1, %r6;
	@%p1 bra 	$L__BB0_2;
	cvta.to.global.u64 	%rd3, %rd1;
	cvta.to.global.u64 	%rd4, %rd2;
	mul.wide.s32 	%rd5, %r1, 4;
	add.s64 	%rd6, %rd3, %rd5;
	ld.global.f32 	%f1, [%rd6+4];
	ld.global.f32 	%f2, [%rd6];
	sub.f32 	%f3, %f1, %f2;
	add.s64 	%rd7, %rd4, %rd5;
	st.global.f32 	[%rd7], %f3;
$L__BB0_2:
	ret;

}


// ===== COMPILED SASS (sm_100) =====

	.target	sm_100

	.elftype	@"ET_EXEC"


//--------------------- .note.nv.tkinfo           --------------------------
	.section	.note.nv.tkinfo,"",@"SHT_NOTE"
	.sectionflags	@"SHF_NOTE_NV_TKINFO"
	.tkinfo
        /*0018*/ 	.word	0x00000002
        /*0030*/ 	.string	""
        /*0030*/ 	.string	"ptxas"
        /*0030*/ 	.string	"Cuda compilation tools, release 13.0, V13.0.88"
        /*0030*/ 	.string	"Build cuda_13.0.r13.0/compiler.36424714_0"
        /*0030*/ 	.string	"-arch sm_100 -m 64 "



//--------------------- .note.nv.cuinfo           --------------------------
	.section	.note.nv.cuinfo,"",@"SHT_NOTE"
	.sectionflags	@"SHF_NOTE_NV_CUINFO"
        /*0018*/ 	.short	0x0002
        /*001a*/ 	.short	0x0064
        /*001c*/ 	.short	0x0082
	.zero		2


//--------------------- .nv.info                  --------------------------
	.section	.nv.info,"",@"SHT_CUDA_INFO"
	.align	4


	//----- nvinfo : EIATTR_REGCOUNT
	.align		4
        /*0000*/ 	.byte	0x04, 0x2f
        /*0002*/ 	.short	(.L_1 - .L_0)
	.align		4
.L_0:
        /*0004*/ 	.word	index@(_Z10diffKernelPfS_i)
        /*0008*/ 	.word	0x0000000c


	//----- nvinfo : EIATTR_FRAME_SIZE
	.align		4
.L_1:
        /*000c*/ 	.byte	0x04, 0x11
        /*000e*/ 	.short	(.L_3 - .L_2)
	.align		4
.L_2:
        /*0010*/ 	.word	index@(_Z10diffKernelPfS_i)
        /*0014*/ 	.word	0x00000000


	//----- nvinfo : EIATTR_MIN_STACK_SIZE
	.align		4
.L_3:
        /*0018*/ 	.byte	0x04, 0x12
        /*001a*/ 	.short	(.L_5 - .L_4)
	.align		4
.L_4:
        /*001c*/ 	.word	index@(_Z10diffKernelPfS_i)
        /*0020*/ 	.word	0x00000000
.L_5:


//--------------------- .nv.compat                --------------------------
	.section	.nv.compat,"",@"SHT_CUDA_COMPAT_INFO"
	.align	4
        /*0000*/ 	.byte	0x02, 0x09, 0x00, 0x00, 0x02, 0x02, 0x01, 0x00, 0x02, 0x05, 0x05, 0x00, 0x03, 0x07, 0x01, 0x01
        /*0010*/ 	.byte	0x02, 0x03, 0x00, 0x00, 0x02, 0x06, 0x01, 0x00, 0x04, 0x0b, 0x08, 0x00, 0x09, 0x00, 0x00, 0x00
        /*0020*/ 	.byte	0x00, 0x00, 0x00, 0x00


//--------------------- .nv.info._Z10diffKernelPfS_i --------------------------
	.section	.nv.info._Z10diffKernelPfS_i,"",@"SHT_CUDA_INFO"
	.sectionflags	@""
	.align	4


	//----- nvinfo : EIATTR_CUDA_API_VERSION
	.align		4
        /*0000*/ 	.byte	0x04, 0x37
        /*0002*/ 	.short	(.L_7 - .L_6)
.L_6:
        /*0004*/ 	.word	0x00000082


	//----- nvinfo : EIATTR_KPARAM_INFO
	.align		4
.L_7:
        /*0008*/ 	.byte	0x04, 0x17
        /*000a*/ 	.short	(.L_9 - .L_8)
.L_8:
        /*000c*/ 	.word	0x00000000
        /*0010*/ 	.short	0x0002
        /*0012*/ 	.short	0x0010
        /*0014*/ 	.byte	0x00, 0xf0, 0x11, 0x00


	//----- nvinfo : EIATTR_KPARAM_INFO
	.align		4
.L_9:
        /*0018*/ 	.byte	0x04, 0x17
        /*001a*/ 	.short	(.L_11 - .L_10)
.L_10:
        /*001c*/ 	.word	0x00000000
        /*0020*/ 	.short	0x0001
        /*0022*/ 	.short	0x0008
        /*0024*/ 	.byte	0x00, 0xf5, 0x21, 0x00


	//----- nvinfo : EIATTR_KPARAM_INFO
	.align		4
.L_11:
        /*0028*/ 	.byte	0x04, 0x17
        /*002a*/ 	.short	(.L_13 - .L_12)
.L_12:
        /*002c*/ 	.word	0x00000000
        /*0030*/ 	.short	0x0000
        /*0032*/ 	.short	0x0000
        /*0034*/ 	.byte	0x00, 0xf5, 0x21, 0x00


	//----- nvinfo : EIATTR_SPARSE_MMA_MASK
	.align		4
.L_13:
        /*0038*/ 	.byte	0x03, 0x50
        /*003a*/ 	.short	0x0000


	//----- nvinfo : EIATTR_MAXREG_COUNT
	.align		4
        /*003c*/ 	.byte	0x03, 0x1b
        /*003e*/ 	.short	0x00ff


	//----- nvinfo : EIATTR_MERCURY_ISA_VERSION
	.align		4
        /*0040*/ 	.byte	0x03, 0x5f
        /*0042*/ 	.short	0x0101


	//----- nvinfo : EIATTR_VRC_CTA_INIT_COUNT
	.align		4
        /*0044*/ 	.byte	0x02, 0x4a
	.zero		1
	.zero		1


	//----- nvinfo : EIATTR_EXIT_INSTR_OFFSETS
	.align		4
        /*0048*/ 	.byte	0x04, 0x1c
        /*004a*/ 	.short	(.L_15 - .L_14)


	//   ....[0]....
.L_14:
        /*004c*/ 	.word	0x00000080


	//   ....[1]....
        /*0050*/ 	.word	0x00000120


	//----- nvinfo : EIATTR_CBANK_PARAM_SIZE
	.align		4
.L_15:
        /*0054*/ 	.byte	0x03, 0x19
        /*0056*/ 	.short	0x0014


	//----- nvinfo : EIATTR_PARAM_CBANK
	.align		4
        /*0058*/ 	.byte	0x04, 0x0a
        /*005a*/ 	.short	(.L_17 - .L_16)
	.align		4
.L_16:
        /*005c*/ 	.word	index@(.nv.constant0._Z10diffKernelPfS_i)
        /*0060*/ 	.short	0x0380
        /*0062*/ 	.short	0x0014


	//----- nvinfo : EIATTR_SW_WAR
	.align		4
.L_17:
        /*0064*/ 	.byte	0x04, 0x36
        /*0066*/ 	.short	(.L_19 - .L_18)
.L_18:
        /*0068*/ 	.word	0x00000008
.L_19:


//--------------------- .nv.callgraph             --------------------------
	.section	.nv.callgraph,"",@"SHT_CUDA_CALLGRAPH"
	.align	4
	.sectionentsize	8
	.align		4
        /*0000*/ 	.word	0x00000000
	.align		4
        /*0004*/ 	.word	0xffffffff
	.align		4
        /*0008*/ 	.word	0x00000000
	.align		4
        /*000c*/ 	.word	0xfffffffe
	.align		4
        /*0010*/ 	.word	0x00000000
	.align		4
        /*0014*/ 	.word	0xfffffffd
	.align		4
        /*0018*/ 	.word	0x00000000
	.align		4
        /*001c*/ 	.word	0xfffffffc


//--------------------- .text._Z10diffKernelPfS_i --------------------------
	.section	.text._Z10diffKernelPfS_i,"ax",@progbits
	.align	128
        .global         _Z10diffKernelPfS_i
        .type           _Z10diffKernelPfS_i,@function
        .size           _Z10diffKernelPfS_i,(.L_x_1 - _Z10diffKernelPfS_i)
        .other          _Z10diffKernelPfS_i,@"STO_CUDA_ENTRY STV_DEFAULT"
_Z10diffKernelPfS_i:
.text._Z10diffKernelPfS_i:
[----:B------:R-:W-:Y:S01]  /*0000*/  LDC R1, c[0x0][0x37c] ;  /* 0x0000df00ff017b82 */ /* 0x000fe20000000800 */
[----:B------:R-:W0:Y:S07]  /*0010*/  S2R R0, SR_TID.X ;  /* 0x0000000000007919 */ /* 0x000e2e0000002100 */
[----:B------:R-:W0:Y:S01]  /*0020*/  S2UR UR5, SR_CTAID.X ;  /* 0x00000000000579c3 */ /* 0x000e220000002500 */
[----:B------:R-:W1:Y:S07]  /*0030*/  LDCU UR4, c[0x0][0x390] ;  /* 0x00007200ff0477ac */ /* 0x000e6e0008000800 */
[----:B------:R-:W0:Y:S01]  /*0040*/  LDC R7, c[0x0][0x360] ;  /* 0x0000d800ff077b82 */ /* 0x000e220000000800 */
[----:B-1----:R-:W-:Y:S01]  /*0050*/  UIADD3 UR4, UPT, UPT, UR4, -0x1, URZ ;  /* 0xffffffff04047890 */ /* 0x002fe2000fffe0ff */
[----:B0-----:R-:W-:-:S05]  /*0060*/  IMAD R7, R7, UR5, R0 ;  /* 0x0000000507077c24 */ /* 0x001fca000f8e0200 */
[----:B------:R-:W-:-:S13]  /*0070*/  ISETP.GE.AND P0, PT, R7, UR4, PT ;  /* 0x0000000407007c0c */ /* 0x000fda000bf06270 */
[----:B------:R-:W-:Y:S05]  /*0080*/  @P0 EXIT ;  /* 0x000000000000094d */ /* 0x000fea0003800000 */
[----:B------:R-:W0:Y:S01]  /*0090*/  LDC.64 R2, c[0x0][0x380] ;  /* 0x0000e000ff027b82 */ /* 0x000e220000000a00 */
[----:B------:R-:W1:Y:S07]  /*00a0*/  LDCU.64 UR4, c[0x0][0x358] ;  /* 0x00006b00ff0477ac */ /* 0x000e6e0008000a00 */
[----:B------:R-:W2:Y:S01]  /*00b0*/  LDC.64 R4, c[0x0][0x388] ;  /* 0x0000e200ff047b82 */ /* 0x000ea20000000a00 */
[----:B0-----:R-:W-:-:S05]  /*00c0*/  IMAD.WIDE R2, R7, 0x4, R2 ;  /* 0x0000000407027825 */ /* 0x001fca00078e0202 */
[----:B-1----:R-:W3:Y:S04]  /*00d0*/  LDG.E R0, desc[UR4][R2.64+0x4] ;  /* 0x0000040402007981 */ /* 0x002ee8000c1e1900 */
[----:B------:R-:W3:Y:S01]  /*00e0*/  LDG.E R9, desc[UR4][R2.64] ;  /* 0x0000000402097981 */ /* 0x000ee2000c1e1900 */
[----:B--2---:R-:W-:-:S04]  /*00f0*/  IMAD.WIDE R4, R7, 0x4, R4 ;  /* 0x0000000407047825 */ /* 0x004fc800078e0204 */
[----:B---3--:R-:W-:-:S05]  /*0100*/  FADD R9, R0, -R9 ;  /* 0x8000000900097221 */ /* 0x008fca0000000000 */
[----:B------:R-:W-:Y:S01]  /*0110*/  STG.E desc[UR4][R4.64], R9 ;  /* 0x0000000904007986 */ /* 0x000fe2000c101904 */
[----:B------:R-:W-:Y:S05]  /*0120*/  EXIT ;  /* 0x000000000000794d */ /* 0x000fea0003800000 */
.L_x_0:
[----:B------:R-:W-:-:S00]  /*0130*/  BRA `(.L_x_0) ;  /* 0xfffffffc00fc7947 */ /* 0x000fc0000383ffff */
[----:B------:R-:W-:-:S00]  /*0140*/  NOP ;  /* 0x0000000000007918 */ /* 0x000fc00000000000 */
        /* <DEDUP_REMOVED lines=11> */
.L_x_1:


//--------------------- .nv.shared.reserved.0     --------------------------
	.section	.nv.shared.reserved.0,"aw",@nobits
	.weak		__nv_reservedSMEM_offset_0_alias
	.size		__nv_reservedSMEM_offset_0_alias, 0, 64
	.other		__nv_reservedSMEM_offset_0_alias,@"STO_CUDA_RESERVED_SHARED STV_DEFAULT"
__nv_reservedSMEM_offset_0_alias:
	.zero		0
	.zero		64


//--------------------- .nv.constant0._Z10diffKernelPfS_i --------------------------
	.section	.nv.constant0._Z10diffKernelPfS_i,"a",@progbits
	.sectionflags	@""
	.align	4
.nv.constant0._Z10diffKernelPfS_i:
	.zero		916


//--------------------- SYMBOLS --------------------------

	.type		.nv.reservedSmem.offset0,@object
	.size		.nv.reservedSmem.offset0,0x4
